//
// Generated by NVIDIA NVVM Compiler
//
// Compiler Build ID: CL-36424714
// Cuda compilation tools, release 13.0, V13.0.88
// Based on NVVM 20.0.0
//

.version 9.0
.target sm_100
.address_size 64

	// .globl	_Z22reductionBankConflictsPfS_
// _ZZ22reductionBankConflictsPfS_E4psum has been demoted

.visible .entry _Z22reductionBankConflictsPfS_(
	.param .u64 .ptr .align 1 _Z22reductionBankConflictsPfS__param_0,
	.param .u64 .ptr .align 1 _Z22reductionBankConflictsPfS__param_1
)
{
	.reg .pred 	%p<5>;
	.reg .b32 	%r<19>;
	.reg .b32 	%f<6>;
	.reg .b64 	%rd<9>;
	// demoted variable
	.shared .align 4 .b8 _ZZ22reductionBankConflictsPfS_E4psum[64];
	ld.param.u64 	%rd2, [_Z22reductionBankConflictsPfS__param_0];
	ld.param.u64 	%rd1, [_Z22reductionBankConflictsPfS__param_1];
	cvta.to.global.u64 	%rd3, %rd2;
	mov.u32 	%r1, %ctaid.x;
	mov.u32 	%r2, %ntid.x;
	mov.u32 	%r3, %tid.x;
	mad.lo.s32 	%r7, %r1, %r2, %r3;
	mul.wide.s32 	%rd4, %r7, 4;
	add.s64 	%rd5, %rd3, %rd4;
	ld.global.f32 	%f1, [%rd5];
	shl.b32 	%r8, %r3, 2;
	mov.u32 	%r9, _ZZ22reductionBankConflictsPfS_E4psum;
	add.s32 	%r10, %r9, %r8;
	st.shared.f32 	[%r10], %f1;
	bar.sync 	0;
	setp.lt.u32 	%p1, %r2, 2;
	@%p1 bra 	$L__BB0_5;
	mov.b32 	%r18, 1;
$L__BB0_2:
	shl.b32 	%r5, %r18, 1;
	mul.lo.s32 	%r6, %r5, %r3;
	setp.ge.u32 	%p2, %r6, %r2;
	@%p2 bra 	$L__BB0_4;
	add.s32 	%r12, %r6, %r18;
	shl.b32 	%r13, %r12, 2;
	add.s32 	%r15, %r9, %r13;
	ld.shared.f32 	%f2, [%r15];
	shl.b32 	%r16, %r6, 2;
	add.s32 	%r17, %r9, %r16;
	ld.shared.f32 	%f3, [%r17];
	add.f32 	%f4, %f2, %f3;
	st.shared.f32 	[%r17], %f4;
$L__BB0_4:
	bar.sync 	0;
	setp.lt.u32 	%p3, %r5, %r2;
	mov.u32 	%r18, %r5;
	@%p3 bra 	$L__BB0_2;
$L__BB0_5:
	setp.ne.s32 	%p4, %r3, 0;
	@%p4 bra 	$L__BB0_7;
	ld.shared.f32 	%f5, [_ZZ22reductionBankConflictsPfS_E4psum];
	cvta.to.global.u64 	%rd6, %rd1;
	mul.wide.u32 	%rd7, %r1, 4;
	add.s64 	%rd8, %rd6, %rd7;
	st.global.f32 	[%rd8], %f5;
$L__BB0_7:
	ret;

}


// ===== COMPILED SASS (sm_100) =====

	.target	sm_100

	.elftype	@"ET_EXEC"


//--------------------- .note.nv.tkinfo           --------------------------
	.section	.note.nv.tkinfo,"",@"SHT_NOTE"
	.sectionflags	@"SHF_NOTE_NV_TKINFO"
	.tkinfo
        /*0018*/ 	.word	0x00000002
        /*0030*/ 	.string	""
        /*0030*/ 	.string	"ptxas"
        /*0030*/ 	.string	"Cuda compilation tools, release 13.0, V13.0.88"
        /*0030*/ 	.string	"Build cuda_13.0.r13.0/compiler.36424714_0"
        /*0030*/ 	.string	"-arch sm_100 -m 64 "



//--------------------- .note.nv.cuinfo           --------------------------
	.section	.note.nv.cuinfo,"",@"SHT_NOTE"
	.sectionflags	@"SHF_NOTE_NV_CUINFO"
        /*0018*/ 	.short	0x0002
        /*001a*/ 	.short	0x0064
        /*001c*/ 	.short	0x0082
	.zero		2


//--------------------- .nv.info                  --------------------------
	.section	.nv.info,"",@"SHT_CUDA_INFO"
	.align	4


	//----- nvinfo : EIATTR_REGCOUNT
	.align		4
        /*0000*/ 	.byte	0x04, 0x2f
        /*0002*/ 	.short	(.L_1 - .L_0)
	.align		4
.L_0:
        /*0004*/ 	.word	index@(_Z22reductionBankConflictsPfS_)
        /*0008*/ 	.word	0x0000000a


	//----- nvinfo : EIATTR_FRAME_SIZE
	.align		4
.L_1:
        /*000c*/ 	.byte	0x04, 0x11
        /*000e*/ 	.short	(.L_3 - .L_2)
	.align		4
.L_2:
        /*0010*/ 	.word	index@(_Z22reductionBankConflictsPfS_)
        /*0014*/ 	.word	0x00000000


	//----- nvinfo : EIATTR_MIN_STACK_SIZE
	.align		4
.L_3:
        /*0018*/ 	.byte	0x04, 0x12
        /*001a*/ 	.short	(.L_5 - .L_4)
	.align		4
.L_4:
        /*001c*/ 	.word	index@(_Z22reductionBankConflictsPfS_)
        /*0020*/ 	.word	0x00000000
.L_5:


//--------------------- .nv.compat                --------------------------
	.section	.nv.compat,"",@"SHT_CUDA_COMPAT_INFO"
	.align	4
        /*0000*/ 	.byte	0x02, 0x09, 0x00, 0x00, 0x02, 0x02, 0x01, 0x00, 0x02, 0x05, 0x05, 0x00, 0x03, 0x07, 0x01, 0x01
        /*0010*/ 	.byte	0x02, 0x03, 0x00, 0x00, 0x02, 0x06, 0x01, 0x00, 0x04, 0x0b, 0x08, 0x00, 0x09, 0x00, 0x00, 0x00
        /*0020*/ 	.byte	0x00, 0x00, 0x00, 0x00


//--------------------- .nv.info._Z22reductionBankConflictsPfS_ --------------------------
	.section	.nv.info._Z22reductionBankConflictsPfS_,"",@"SHT_CUDA_INFO"
	.sectionflags	@""
	.align	4


	//----- nvinfo : EIATTR_CUDA_API_VERSION
	.align		4
        /*0000*/ 	.byte	0x04, 0x37
        /*0002*/ 	.short	(.L_7 - .L_6)
.L_6:
        /*0004*/ 	.word	0x00000082


	//----- nvinfo : EIATTR_KPARAM_INFO
	.align		4
.L_7:
        /*0008*/ 	.byte	0x04, 0x17
        /*000a*/ 	.short	(.L_9 - .L_8)
.L_8:
        /*000c*/ 	.word	0x00000000
        /*0010*/ 	.short	0x0001
        /*0012*/ 	.short	0x0008
        /*0014*/ 	.byte	0x00, 0xf5, 0x21, 0x00


	//----- nvinfo : EIATTR_KPARAM_INFO
	.align		4
.L_9:
        /*0018*/ 	.byte	0x04, 0x17
        /*001a*/ 	.short	(.L_11 - .L_10)
.L_10:
        /*001c*/ 	.word	0x00000000
        /*0020*/ 	.short	0x0000
        /*0022*/ 	.short	0x0000
        /*0024*/ 	.byte	0x00, 0xf5, 0x21, 0x00


	//----- nvinfo : EIATTR_SPARSE_MMA_MASK
	.align		4
.L_11:
        /*0028*/ 	.byte	0x03, 0x50
        /*002a*/ 	.short	0x0000


	//----- nvinfo : EIATTR_MAXREG_COUNT
	.align		4
        /*002c*/ 	.byte	0x03, 0x1b
        /*002e*/ 	.short	0x00ff


	//----- nvinfo : EIATTR_NUM_BARRIERS
	.align		4
        /*0030*/ 	.byte	0x02, 0x4c
        /*0032*/ 	.byte	0x01
	.zero		1


	//----- nvinfo : EIATTR_MERCURY_ISA_VERSION
	.align		4
        /*0034*/ 	.byte	0x03, 0x5f
        /*0036*/ 	.short	0x0101


	//----- nvinfo : EIATTR_VRC_CTA_INIT_COUNT
	.align		4
        /*0038*/ 	.byte	0x02, 0x4a
	.zero		1
	.zero		1


	//----- nvinfo : EIATTR_EXIT_INSTR_OFFSETS
	.align		4
        /*003c*/ 	.byte	0x04, 0x1c
        /*003e*/ 	.short	(.L_13 - .L_12)


	//   ....[0]....
.L_12:
        /*0040*/ 	.word	0x00000210


	//   ....[1]....
        /*0044*/ 	.word	0x00000290


	//----- nvinfo : EIATTR_CBANK_PARAM_SIZE
	.align		4
.L_13:
        /*0048*/ 	.byte	0x03, 0x19
        /*004a*/ 	.short	0x0010


	//----- nvinfo : EIATTR_PARAM_CBANK
	.align		4
        /*004c*/ 	.byte	0x04, 0x0a
        /*004e*/ 	.short	(.L_15 - .L_14)
	.align		4
.L_14:
        /*0050*/ 	.word	index@(.nv.constant0._Z22reductionBankConflictsPfS_)
        /*0054*/ 	.short	0x0380
        /*0056*/ 	.short	0x0010


	//----- nvinfo : EIATTR_SW_WAR
	.align		4
.L_15:
        /*0058*/ 	.byte	0x04, 0x36
        /*005a*/ 	.short	(.L_17 - .L_16)
.L_16:
        /*005c*/ 	.word	0x00000008
.L_17:


//--------------------- .nv.callgraph             --------------------------
	.section	.nv.callgraph,"",@"SHT_CUDA_CALLGRAPH"
	.align	4
	.sectionentsize	8
	.align		4
        /*0000*/ 	.word	0x00000000
	.align		4
        /*0004*/ 	.word	0xffffffff
	.align		4
        /*0008*/ 	.word	0x00000000
	.align		4
        /*000c*/ 	.word	0xfffffffe
	.align		4
        /*0010*/ 	.word	0x00000000
	.align		4
        /*0014*/ 	.word	0xfffffffd
	.align		4
        /*0018*/ 	.word	0x00000000
	.align		4
        /*001c*/ 	.word	0xfffffffc


//--------------------- .text._Z22reductionBankConflictsPfS_ --------------------------
	.section	.text._Z22reductionBankConflictsPfS_,"ax",@progbits
	.align	128
        .global         _Z22reductionBankConflictsPfS_
        .type           _Z22reductionBankConflictsPfS_,@function
        .size           _Z22reductionBankConflictsPfS_,(.L_x_3 - _Z22reductionBankConflictsPfS_)
        .other          _Z22reductionBankConflictsPfS_,@"STO_CUDA_ENTRY STV_DEFAULT"
_Z22reductionBankConflictsPfS_:
.text._Z22reductionBankConflictsPfS_:
[----:B------:R-:W-:Y:S01]  /*0000*/  LDC R1, c[0x0][0x37c] ;  /* 0x0000df00ff017b82 */ /* 0x000fe20000000800 */
[----:B------:R-:W0:Y:S07]  /*0010*/  S2R R7, SR_CTAID.X ;  /* 0x0000000000077919 */ /* 0x000e2e0000002500 */
[----:B------:R-:W1:Y:S01]  /*0020*/  LDC.64 R2, c[0x0][0x380] ;  /* 0x0000e000ff027b82 */ /* 0x000e620000000a00 */
[----:B------:R-:W0:Y:S01]  /*0030*/  LDCU UR7, c[0x0][0x360] ;  /* 0x00006c00ff0777ac */ /* 0x000e220008000800 */
[----:B------:R-:W0:Y:S01]  /*0040*/  S2R R4, SR_TID.X ;  /* 0x0000000000047919 */ /* 0x000e220000002100 */
[----:B------:R-:W2:Y:S01]  /*0050*/  LDCU.64 UR8, c[0x0][0x358] ;  /* 0x00006b00ff0877ac */ /* 0x000ea20008000a00 */
[----:B0-----:R-:W-:-:S04]  /*0060*/  IMAD R5, R7, UR7, R4 ;  /* 0x0000000707057c24 */ /* 0x001fc8000f8e0204 */
[----:B-1----:R-:W-:-:S06]  /*0070*/  IMAD.WIDE R2, R5, 0x4, R2 ;  /* 0x0000000405027825 */ /* 0x002fcc00078e0202 */
[----:B--2---:R-:W2:Y:S01]  /*0080*/  LDG.E R2, desc[UR8][R2.64] ;  /* 0x0000000802027981 */ /* 0x004ea2000c1e1900 */
[----:B------:R-:W0:Y:S01]  /*0090*/  S2UR UR5, SR_CgaCtaId ;  /* 0x00000000000579c3 */ /* 0x000e220000008800 */
[----:B------:R-:W-:Y:S01]  /*00a0*/  UMOV UR4, 0x400 ;  /* 0x0000040000047882 */ /* 0x000fe20000000000 */
[----:B------:R-:W-:Y:S01]  /*00b0*/  UISETP.GE.U32.AND UP0, UPT, UR7, 0x2, UPT ;  /* 0x000000020700788c */ /* 0x000fe2000bf06070 */
[----:B------:R-:W-:Y:S01]  /*00c0*/  ISETP.NE.AND P1, PT, R4, RZ, PT ;  /* 0x000000ff0400720c */ /* 0x000fe20003f25270 */
[----:B0-----:R-:W-:-:S06]  /*00d0*/  ULEA UR4, UR5, UR4, 0x18 ;  /* 0x0000000405047291 */ /* 0x001fcc000f8ec0ff */
[----:B------:R-:W-:-:S05]  /*00e0*/  LEA R5, R4, UR4, 0x2 ;  /* 0x0000000404057c11 */ /* 0x000fca000f8e10ff */
[----:B--2---:R0:W-:Y:S01]  /*00f0*/  STS [R5], R2 ;  /* 0x0000000205007388 */ /* 0x0041e20000000800 */
[----:B------:R-:W-:Y:S06]  /*0100*/  BAR.SYNC.DEFER_BLOCKING 0x0 ;  /* 0x0000000000007b1d */ /* 0x000fec0000010000 */
[----:B------:R-:W-:Y:S05]  /*0110*/  BRA.U !UP0, `(.L_x_0) ;  /* 0x00000001083c7547 */ /* 0x000fea000b800000 */
[----:B------:R-:W-:-:S05]  /*0120*/  UMOV UR5, 0x1 ;  /* 0x0000000100057882 */ /* 0x000fca0000000000 */
.L_x_1:
[----:B------:R-:W-:-:S04]  /*0130*/  USHF.L.U32 UR6, UR5, 0x1, URZ ;  /* 0x0000000105067899 */ /* 0x000fc800080006ff */
[----:B------:R-:W-:Y:S02]  /*0140*/  UISETP.GE.U32.AND UP0, UPT, UR6, UR7, UPT ;  /* 0x000000070600728c */ /* 0x000fe4000bf06070 */
[----:B01----:R-:W-:-:S05]  /*0150*/  IMAD R2, R4, UR6, RZ ;  /* 0x0000000604027c24 */ /* 0x003fca000f8e02ff */
[----:B------:R-:W-:-:S13]  /*0160*/  ISETP.GE.U32.AND P0, PT, R2, UR7, PT ;  /* 0x0000000702007c0c */ /* 0x000fda000bf06070 */
[C---:B------:R-:W-:Y:S01]  /*0170*/  @!P0 IADD3 R0, PT, PT, R2.reuse, UR5, RZ ;  /* 0x0000000502008c10 */ /* 0x040fe2000fffe0ff */
[----:B------:R-:W-:Y:S01]  /*0180*/  UMOV UR5, UR6 ;  /* 0x0000000600057c82 */ /* 0x000fe20008000000 */
[----:B------:R-:W-:Y:S02]  /*0190*/  @!P0 LEA R2, R2, UR4, 0x2 ;  /* 0x0000000402028c11 */ /* 0x000fe4000f8e10ff */
[----:B------:R-:W-:-:S03]  /*01a0*/  @!P0 LEA R0, R0, UR4, 0x2 ;  /* 0x0000000400008c11 */ /* 0x000fc6000f8e10ff */
[----:B------:R-:W-:Y:S04]  /*01b0*/  @!P0 LDS R3, [R2] ;  /* 0x0000000002038984 */ /* 0x000fe80000000800 */
[----:B------:R-:W0:Y:S02]  /*01c0*/  @!P0 LDS R0, [R0] ;  /* 0x0000000000008984 */ /* 0x000e240000000800 */
[----:B0-----:R-:W-:-:S05]  /*01d0*/  @!P0 FADD R3, R0, R3 ;  /* 0x0000000300038221 */ /* 0x001fca0000000000 */
[----:B------:R1:W-:Y:S01]  /*01e0*/  @!P0 STS [R2], R3 ;  /* 0x0000000302008388 */ /* 0x0003e20000000800 */
[----:B------:R-:W-:Y:S06]  /*01f0*/  BAR.SYNC.DEFER_BLOCKING 0x0 ;  /* 0x0000000000007b1d */ /* 0x000fec0000010000 */
[----:B------:R-:W-:Y:S05]  /*0200*/  BRA.U !UP0, `(.L_x_1) ;  /* 0xfffffffd08c87547 */ /* 0x000fea000b83ffff */
.L_x_0:
[----:B------:R-:W-:Y:S05]  /*0210*/  @P1 EXIT ;  /* 0x000000000000194d */ /* 0x000fea0003800000 */
[----:B------:R-:W2:Y:S01]  /*0220*/  S2UR UR5, SR_CgaCtaId ;  /* 0x00000000000579c3 */ /* 0x000ea20000008800 */
[----:B------:R-:W-:-:S07]  /*0230*/  UMOV UR4, 0x400 ;  /* 0x0000040000047882 */ /* 0x000fce0000000000 */
[----:B01----:R-:W0:Y:S01]  /*0240*/  LDC.64 R2, c[0x0][0x388] ;  /* 0x0000e200ff027b82 */ /* 0x003e220000000a00 */
[----:B--2---:R-:W-:Y:S01]  /*0250*/  ULEA UR4, UR5, UR4, 0x18 ;  /* 0x0000000405047291 */ /* 0x004fe2000f8ec0ff */
[----:B0-----:R-:W-:-:S08]  /*0260*/  IMAD.WIDE.U32 R2, R7, 0x4, R2 ;  /* 0x0000000407027825 */ /* 0x001fd000078e0002 */
[----:B------:R-:W0:Y:S04]  /*0270*/  LDS R5, [UR4] ;  /* 0x00000004ff057984 */ /* 0x000e280008000800 */
[----:B0-----:R-:W-:Y:S01]  /*0280*/  STG.E desc[UR8][R2.64], R5 ;  /* 0x0000000502007986 */ /* 0x001fe2000c101908 */
[----:B------:R-:W-:Y:S05]  /*0290*/  EXIT ;  /* 0x000000000000794d */ /* 0x000fea0003800000 */
.L_x_2:
[----:B------:R-:W-:-:S00]  /*02a0*/  BRA `(.L_x_2) ;  /* 0xfffffffc00fc7947 */ /* 0x000fc0000383ffff */
[----:B------:R-:W-:-:S00]  /*02b0*/  NOP ;  /* 0x0000000000007918 */ /* 0x000fc00000000000 */
        /* <DEDUP_REMOVED lines=12> */
.L_x_3:


//--------------------- .nv.shared._Z22reductionBankConflictsPfS_ --------------------------
	.section	.nv.shared._Z22reductionBankConflictsPfS_,"aw",@nobits
	.sectionflags	@""
	.align	4
.nv.shared._Z22reductionBankConflictsPfS_:
	.zero		1088


//--------------------- .nv.shared.reserved.0     --------------------------
	.section	.nv.shared.reserved.0,"aw",@nobits
	.weak		__nv_reservedSMEM_offset_0_alias
	.size		__nv_reservedSMEM_offset_0_alias, 0, 64
	.other		__nv_reservedSMEM_offset_0_alias,@"STO_CUDA_RESERVED_SHARED STV_DEFAULT"
__nv_reservedSMEM_offset_0_alias:
	.zero		0
	.zero		64


//--------------------- .nv.constant0._Z22reductionBankConflictsPfS_ --------------------------
	.section	.nv.constant0._Z22reductionBankConflictsPfS_,"a",@progbits
	.sectionflags	@""
	.align	4
.nv.constant0._Z22reductionBankConflictsPfS_:
	.zero		912


//--------------------- SYMBOLS --------------------------

	.type		.nv.reservedSmem.offset0,@object
	.size		.nv.reservedSmem.offset0,0x4
	.type		.nv.reservedSmem.cap,@object
	.size		.nv.reservedSmem.cap,0x4
